	.headerflags	@"EF_CUDA_TEXMODE_UNIFIED EF_CUDA_64BIT_ADDRESS EF_CUDA_ACCELERATORS EF_CUDA_SM90 EF_CUDA_VIRTUAL_SM(EF_CUDA_SM90)"
	.elftype	@"ET_EXEC"


//--------------------- .nv.info                  --------------------------
	.section	.nv.info,"",@"SHT_CUDA_INFO"
	.align	4


	//----- nvinfo : EIATTR_REGCOUNT
	.align		4
        /*0000*/ 	.byte	0x04, 0x2f
        /*0002*/ 	.short	(.L_1 - .L_0)
	.align		4
.L_0:
        /*0004*/ 	.word	index@(triton_poi_fused__to_copy_add_arange_mul_33)
        /*0008*/ 	.word	0x00000009


	//----- nvinfo : EIATTR_MIN_STACK_SIZE
	.align		4
.L_1:
        /*000c*/ 	.byte	0x04, 0x12
        /*000e*/ 	.short	(.L_3 - .L_2)
	.align		4
.L_2:
        /*0010*/ 	.word	index@(triton_poi_fused__to_copy_add_arange_mul_33)
        /*0014*/ 	.word	0x00000000


	//----- nvinfo : EIATTR_FRAME_SIZE
	.align		4
.L_3:
        /*0018*/ 	.byte	0x04, 0x11
        /*001a*/ 	.short	(.L_5 - .L_4)
	.align		4
.L_4:
        /*001c*/ 	.word	index@(triton_poi_fused__to_copy_add_arange_mul_33)
        /*0020*/ 	.word	0x00000000


	//----- nvinfo : EIATTR_MIN_STACK_SIZE
	.align		4
.L_5:
        /*0024*/ 	.byte	0x04, 0x12
        /*0026*/ 	.short	(.L_7 - .L_6)
	.align		4
.L_6:
        /*0028*/ 	.word	index@(triton_poi_fused__to_copy_add_arange_mul_33)
        /*002c*/ 	.word	0x00000000
.L_7:


//--------------------- .nv.info.triton_poi_fused__to_copy_add_arange_mul_33 --------------------------
	.section	.nv.info.triton_poi_fused__to_copy_add_arange_mul_33,"",@"SHT_CUDA_INFO"
	.sectionflags	@""
	.align	4


	//----- nvinfo : EIATTR_CUDA_API_VERSION
	.align		4
        /*0000*/ 	.byte	0x04, 0x37
        /*0002*/ 	.short	(.L_9 - .L_8)
.L_8:
        /*0004*/ 	.word	0x0000007c


	//----- nvinfo : EIATTR_KPARAM_INFO
	.align		4
.L_9:
        /*0008*/ 	.byte	0x04, 0x17
        /*000a*/ 	.short	(.L_11 - .L_10)
.L_10:
        /*000c*/ 	.word	0x00000000
        /*0010*/ 	.short	0x0001
        /*0012*/ 	.short	0x0008
        /*0014*/ 	.byte	0x00, 0xf0, 0x11, 0x00


	//----- nvinfo : EIATTR_KPARAM_INFO
	.align		4
.L_11:
        /*0018*/ 	.byte	0x04, 0x17
        /*001a*/ 	.short	(.L_13 - .L_12)
.L_12:
        /*001c*/ 	.word	0x00000000
        /*0020*/ 	.short	0x0000
        /*0022*/ 	.short	0x0000
        /*0024*/ 	.byte	0x00, 0xf4, 0x21, 0x00


	//----- nvinfo : EIATTR_SPARSE_MMA_MASK
	.align		4
.L_13:
        /*0028*/ 	.byte	0x03, 0x50
        /*002a*/ 	.short	0x0000


	//----- nvinfo : EIATTR_MAXREG_COUNT
	.align		4
        /*002c*/ 	.byte	0x03, 0x1b
        /*002e*/ 	.short	0x00ff


	//----- nvinfo : EIATTR_EXIT_INSTR_OFFSETS
	.align		4
        /*0030*/ 	.byte	0x04, 0x1c
        /*0032*/ 	.short	(.L_15 - .L_14)


	//   ....[0]....
.L_14:
        /*0034*/ 	.word	0x000000d0


	//   ....[1]....
        /*0038*/ 	.word	0x00000100


	//----- nvinfo : EIATTR_REQNTID
	.align		4
.L_15:
        /*003c*/ 	.byte	0x04, 0x10
        /*003e*/ 	.short	(.L_17 - .L_16)
.L_16:
        /*0040*/ 	.word	0x00000020
        /*0044*/ 	.word	0x00000001
        /*0048*/ 	.word	0x00000001


	//----- nvinfo : EIATTR_CBANK_PARAM_SIZE
	.align		4
.L_17:
        /*004c*/ 	.byte	0x03, 0x19
        /*004e*/ 	.short	0x000c


	//----- nvinfo : EIATTR_PARAM_CBANK
	.align		4
        /*0050*/ 	.byte	0x04, 0x0a
        /*0052*/ 	.short	(.L_19 - .L_18)
	.align		4
.L_18:
        /*0054*/ 	.word	index@(.nv.constant0.triton_poi_fused__to_copy_add_arange_mul_33)
        /*0058*/ 	.short	0x0210
        /*005a*/ 	.short	0x000c


	//----- nvinfo : EIATTR_SW_WAR
	.align		4
.L_19:
        /*005c*/ 	.byte	0x04, 0x36
        /*005e*/ 	.short	(.L_21 - .L_20)
.L_20:
        /*0060*/ 	.word	0x00000008
.L_21:


//--------------------- .nv.callgraph             --------------------------
	.section	.nv.callgraph,"",@"SHT_CUDA_CALLGRAPH"
	.align	4
	.sectionentsize	8
	.align		4
        /*0000*/ 	.word	0x00000000
	.align		4
        /*0004*/ 	.word	0xffffffff
	.align		4
        /*0008*/ 	.word	0x00000000
	.align		4
        /*000c*/ 	.word	0xfffffffe
	.align		4
        /*0010*/ 	.word	0x00000000
	.align		4
        /*0014*/ 	.word	0xfffffffd
	.align		4
        /*0018*/ 	.word	0x00000000
	.align		4
        /*001c*/ 	.word	0xfffffffc


//--------------------- .text.triton_poi_fused__to_copy_add_arange_mul_33 --------------------------
	.section	.text.triton_poi_fused__to_copy_add_arange_mul_33,"ax",@progbits
	.align	128
        .global         triton_poi_fused__to_copy_add_arange_mul_33
        .type           triton_poi_fused__to_copy_add_arange_mul_33,@function
        .size           triton_poi_fused__to_copy_add_arange_mul_33,(.L_x_1 - triton_poi_fused__to_copy_add_arange_mul_33)
        .other          triton_poi_fused__to_copy_add_arange_mul_33,@"STO_CUDA_ENTRY STV_DEFAULT"
triton_poi_fused__to_copy_add_arange_mul_33:
.text.triton_poi_fused__to_copy_add_arange_mul_33:
[----:B------:R-:W0:Y:S02]  /*0000*/  LDC R1, c[0x0][0x28] ;  /* 0x00000a00ff017b82 */ /* 0x000e240000000800 */
[----:B------:R-:W1:Y:S01]  /*0010*/  S2R R6, SR_TID.X ;  /* 0x0000000000067919 */ /* 0x000e620000002100 */
[----:B------:R-:W2:Y:S01]  /*0020*/  LDC.64 R2, c[0x0][0x210] ;  /* 0x00008400ff027b82 */ /* 0x000ea20000000a00 */
[----:B------:R-:W3:Y:S01]  /*0030*/  S2R R5, SR_CTAID.X ;  /* 0x0000000000057919 */ /* 0x000ee20000002500 */
[C---:B-1----:R-:W-:Y:S02]  /*0040*/  LOP3.LUT R0, R6.reuse, 0x7, RZ, 0xc0, !PT ;  /* 0x0000000706007812 */ /* 0x042fe400078ec0ff */
[----:B------:R-:W-:-:S03]  /*0050*/  LOP3.LUT P0, RZ, R6, 0x18, RZ, 0xc0, !PT ;  /* 0x0000001806ff7812 */ /* 0x000fc6000780c0ff */
[----:B---3--:R-:W-:-:S04]  /*0060*/  IMAD R5, R5, 0x8, R0 ;  /* 0x0000000805057824 */ /* 0x008fc800078e0200 */
[C---:B--2---:R-:W-:Y:S01]  /*0070*/  IMAD.WIDE R2, R5.reuse, 0x8, R2 ;  /* 0x0000000805027825 */ /* 0x044fe200078e0202 */
[----:B------:R-:W-:Y:S02]  /*0080*/  I2FP.F32.S32 R0, R5 ;  /* 0x0000000500007245 */ /* 0x000fe40000201400 */
[----:B------:R-:W-:-:S03]  /*0090*/  ISETP.LT.AND P0, PT, R5, 0x8, !P0 ;  /* 0x000000080500780c */ /* 0x000fc60004701270 */
[----:B------:R-:W-:-:S04]  /*00a0*/  FMUL R0, R0, 0.5 ;  /* 0x3f00000000007820 */ /* 0x000fc80000400000 */
[----:B------:R-:W1:Y:S02]  /*00b0*/  F2I.TRUNC.NTZ R4, R0 ;  /* 0x0000000000047305 */ /* 0x000e64000020f100 */
[----:B-1----:R-:W-:-:S04]  /*00c0*/  SHF.R.S32.HI R5, RZ, 0x1f, R4 ;  /* 0x0000001fff057819 */ /* 0x002fc80000011404 */
[----:B------:R-:W-:Y:S05]  /*00d0*/  @!P0 EXIT ;  /* 0x000000000000894d */ /* 0x000fea0003800000 */
[----:B------:R-:W-:Y:S02]  /*00e0*/  ULDC.64 UR4, c[0x0][0x208] ;  /* 0x0000820000047ab9 */ /* 0x000fe40000000a00 */
[----:B------:R-:W-:Y:S01]  /*00f0*/  STG.E.64 desc[UR4][R2.64], R4 ;  /* 0x0000000402007986 */ /* 0x000fe2000c101b04 */
[----:B------:R-:W-:Y:S05]  /*0100*/  EXIT ;  /* 0x000000000000794d */ /* 0x000fea0003800000 */
.L_x_0:
[----:B------:R-:W-:-:S00]  /*0110*/  BRA `(.L_x_0) ;  /* 0xfffffffc00fc7947 */ /* 0x000fc0000383ffff */
[----:B------:R-:W-:-:S00]  /*0120*/  NOP ;  /* 0x0000000000007918 */ /* 0x000fc00000000000 */
        /* <DEDUP_REMOVED lines=13> */
.L_x_1:


//--------------------- .nv.constant0.triton_poi_fused__to_copy_add_arange_mul_33 --------------------------
	.section	.nv.constant0.triton_poi_fused__to_copy_add_arange_mul_33,"a",@progbits
	.sectionflags	@""
	.align	4
.nv.constant0.triton_poi_fused__to_copy_add_arange_mul_33:
	.zero		540
